	.headerflags	@"EF_CUDA_TEXMODE_UNIFIED EF_CUDA_64BIT_ADDRESS EF_CUDA_ACCELERATORS EF_CUDA_SM90 EF_CUDA_VIRTUAL_SM(EF_CUDA_SM90)"
	.elftype	@"ET_EXEC"


//--------------------- .nv.info                  --------------------------
	.section	.nv.info,"",@"SHT_CUDA_INFO"
	.align	4


	//----- nvinfo : EIATTR_REGCOUNT
	.align		4
        /*0000*/ 	.byte	0x04, 0x2f
        /*0002*/ 	.short	(.L_3 - .L_2)
	.align		4
.L_2:
        /*0004*/ 	.word	index@(triton_poi_fused__native_batch_norm_legit_no_training_cat_relu_18)
        /*0008*/ 	.word	0x0000001e


	//----- nvinfo : EIATTR_MIN_STACK_SIZE
	.align		4
.L_3:
        /*000c*/ 	.byte	0x04, 0x12
        /*000e*/ 	.short	(.L_5 - .L_4)
	.align		4
.L_4:
        /*0010*/ 	.word	index@(triton_poi_fused__native_batch_norm_legit_no_training_cat_relu_18)
        /*0014*/ 	.word	0x00000000


	//----- nvinfo : EIATTR_FRAME_SIZE
	.align		4
.L_5:
        /*0018*/ 	.byte	0x04, 0x11
        /*001a*/ 	.short	(.L_7 - .L_6)
	.align		4
.L_6:
        /*001c*/ 	.word	index@(triton_poi_fused__native_batch_norm_legit_no_training_cat_relu_18)
        /*0020*/ 	.word	0x00000000


	//----- nvinfo : EIATTR_MIN_STACK_SIZE
	.align		4
.L_7:
        /*0024*/ 	.byte	0x04, 0x12
        /*0026*/ 	.short	(.L_9 - .L_8)
	.align		4
.L_8:
        /*0028*/ 	.word	index@(triton_poi_fused__native_batch_norm_legit_no_training_cat_relu_18)
        /*002c*/ 	.word	0x00000000
.L_9:


//--------------------- .nv.info.triton_poi_fused__native_batch_norm_legit_no_training_cat_relu_18 --------------------------
	.section	.nv.info.triton_poi_fused__native_batch_norm_legit_no_training_cat_relu_18,"",@"SHT_CUDA_INFO"
	.sectionflags	@""
	.align	4


	//----- nvinfo : EIATTR_CUDA_API_VERSION
	.align		4
        /*0000*/ 	.byte	0x04, 0x37
        /*0002*/ 	.short	(.L_11 - .L_10)
.L_10:
        /*0004*/ 	.word	0x0000007c


	//----- nvinfo : EIATTR_KPARAM_INFO
	.align		4
.L_11:
        /*0008*/ 	.byte	0x04, 0x17
        /*000a*/ 	.short	(.L_13 - .L_12)
.L_12:
        /*000c*/ 	.word	0x00000000
        /*0010*/ 	.short	0x0008
        /*0012*/ 	.short	0x0040
        /*0014*/ 	.byte	0x00, 0xf0, 0x11, 0x00


	//----- nvinfo : EIATTR_KPARAM_INFO
	.align		4
.L_13:
        /*0018*/ 	.byte	0x04, 0x17
        /*001a*/ 	.short	(.L_15 - .L_14)
.L_14:
        /*001c*/ 	.word	0x00000000
        /*0020*/ 	.short	0x0007
        /*0022*/ 	.short	0x0038
        /*0024*/ 	.byte	0x00, 0xf4, 0x21, 0x00


	//----- nvinfo : EIATTR_KPARAM_INFO
	.align		4
.L_15:
        /*0028*/ 	.byte	0x04, 0x17
        /*002a*/ 	.short	(.L_17 - .L_16)
.L_16:
        /*002c*/ 	.word	0x00000000
        /*0030*/ 	.short	0x0006
        /*0032*/ 	.short	0x0030
        /*0034*/ 	.byte	0x00, 0xf4, 0x21, 0x00


	//----- nvinfo : EIATTR_KPARAM_INFO
	.align		4
.L_17:
        /*0038*/ 	.byte	0x04, 0x17
        /*003a*/ 	.short	(.L_19 - .L_18)
.L_18:
        /*003c*/ 	.word	0x00000000
        /*0040*/ 	.short	0x0005
        /*0042*/ 	.short	0x0028
        /*0044*/ 	.byte	0x00, 0xf4, 0x21, 0x00


	//----- nvinfo : EIATTR_KPARAM_INFO
	.align		4
.L_19:
        /*0048*/ 	.byte	0x04, 0x17
        /*004a*/ 	.short	(.L_21 - .L_20)
.L_20:
        /*004c*/ 	.word	0x00000000
        /*0050*/ 	.short	0x0004
        /*0052*/ 	.short	0x0020
        /*0054*/ 	.byte	0x00, 0xf4, 0x21, 0x00


	//----- nvinfo : EIATTR_KPARAM_INFO
	.align		4
.L_21:
        /*0058*/ 	.byte	0x04, 0x17
        /*005a*/ 	.short	(.L_23 - .L_22)
.L_22:
        /*005c*/ 	.word	0x00000000
        /*0060*/ 	.short	0x0003
        /*0062*/ 	.short	0x0018
        /*0064*/ 	.byte	0x00, 0xf4, 0x21, 0x00


	//----- nvinfo : EIATTR_KPARAM_INFO
	.align		4
.L_23:
        /*0068*/ 	.byte	0x04, 0x17
        /*006a*/ 	.short	(.L_25 - .L_24)
.L_24:
        /*006c*/ 	.word	0x00000000
        /*0070*/ 	.short	0x0002
        /*0072*/ 	.short	0x0010
        /*0074*/ 	.byte	0x00, 0xf4, 0x21, 0x00


	//----- nvinfo : EIATTR_KPARAM_INFO
	.align		4
.L_25:
        /*0078*/ 	.byte	0x04, 0x17
        /*007a*/ 	.short	(.L_27 - .L_26)
.L_26:
        /*007c*/ 	.word	0x00000000
        /*0080*/ 	.short	0x0001
        /*0082*/ 	.short	0x0008
        /*0084*/ 	.byte	0x00, 0xf4, 0x21, 0x00


	//----- nvinfo : EIATTR_KPARAM_INFO
	.align		4
.L_27:
        /*0088*/ 	.byte	0x04, 0x17
        /*008a*/ 	.short	(.L_29 - .L_28)
.L_28:
        /*008c*/ 	.word	0x00000000
        /*0090*/ 	.short	0x0000
        /*0092*/ 	.short	0x0000
        /*0094*/ 	.byte	0x00, 0xf4, 0x21, 0x00


	//----- nvinfo : EIATTR_SPARSE_MMA_MASK
	.align		4
.L_29:
        /*0098*/ 	.byte	0x03, 0x50
        /*009a*/ 	.short	0x0000


	//----- nvinfo : EIATTR_MAXREG_COUNT
	.align		4
        /*009c*/ 	.byte	0x03, 0x1b
        /*009e*/ 	.short	0x00ff


	//----- nvinfo : EIATTR_EXIT_INSTR_OFFSETS
	.align		4
        /*00a0*/ 	.byte	0x04, 0x1c
        /*00a2*/ 	.short	(.L_31 - .L_30)


	//   ....[0]....
.L_30:
        /*00a4*/ 	.word	0x000006c0


	//   ....[1]....
        /*00a8*/ 	.word	0x000006e0


	//----- nvinfo : EIATTR_REQNTID
	.align		4
.L_31:
        /*00ac*/ 	.byte	0x04, 0x10
        /*00ae*/ 	.short	(.L_33 - .L_32)
.L_32:
        /*00b0*/ 	.word	0x00000100
        /*00b4*/ 	.word	0x00000001
        /*00b8*/ 	.word	0x00000001


	//----- nvinfo : EIATTR_CBANK_PARAM_SIZE
	.align		4
.L_33:
        /*00bc*/ 	.byte	0x03, 0x19
        /*00be*/ 	.short	0x0044


	//----- nvinfo : EIATTR_PARAM_CBANK
	.align		4
        /*00c0*/ 	.byte	0x04, 0x0a
        /*00c2*/ 	.short	(.L_35 - .L_34)
	.align		4
.L_34:
        /*00c4*/ 	.word	index@(.nv.constant0.triton_poi_fused__native_batch_norm_legit_no_training_cat_relu_18)
        /*00c8*/ 	.short	0x0210
        /*00ca*/ 	.short	0x0044


	//----- nvinfo : EIATTR_SW_WAR
	.align		4
.L_35:
        /*00cc*/ 	.byte	0x04, 0x36
        /*00ce*/ 	.short	(.L_37 - .L_36)
.L_36:
        /*00d0*/ 	.word	0x00000008
.L_37:


//--------------------- .nv.callgraph             --------------------------
	.section	.nv.callgraph,"",@"SHT_CUDA_CALLGRAPH"
	.align	4
	.sectionentsize	8
	.align		4
        /*0000*/ 	.word	0x00000000
	.align		4
        /*0004*/ 	.word	0xffffffff
	.align		4
        /*0008*/ 	.word	0x00000000
	.align		4
        /*000c*/ 	.word	0xfffffffe
	.align		4
        /*0010*/ 	.word	0x00000000
	.align		4
        /*0014*/ 	.word	0xfffffffd
	.align		4
        /*0018*/ 	.word	0x00000000
	.align		4
        /*001c*/ 	.word	0xfffffffc


//--------------------- .nv.constant4             --------------------------
	.section	.nv.constant4,"a",@progbits
	.align	8
	.align		8
.nv.constant4:
        /*0000*/ 	.dword	_$_str
	.align		8
        /*0008*/ 	.dword	_$_str_$_2


//--------------------- .text.triton_poi_fused__native_batch_norm_legit_no_training_cat_relu_18 --------------------------
	.section	.text.triton_poi_fused__native_batch_norm_legit_no_training_cat_relu_18,"ax",@progbits
	.align	128
        .global         triton_poi_fused__native_batch_norm_legit_no_training_cat_relu_18
        .type           triton_poi_fused__native_batch_norm_legit_no_training_cat_relu_18,@function
        .size           triton_poi_fused__native_batch_norm_legit_no_training_cat_relu_18,(.L_x_1 - triton_poi_fused__native_batch_norm_legit_no_training_cat_relu_18)
        .other          triton_poi_fused__native_batch_norm_legit_no_training_cat_relu_18,@"STO_CUDA_ENTRY STV_DEFAULT"
triton_poi_fused__native_batch_norm_legit_no_training_cat_relu_18:
.text.triton_poi_fused__native_batch_norm_legit_no_training_cat_relu_18:
[----:B------:R-:W0:Y:S01]  /*0000*/  LDC R1, c[0x0][0x28] ;  /* 0x00000a00ff017b82 */ /* 0x000e220000000800 */
[----:B------:R-:W1:Y:S07]  /*0010*/  S2R R0, SR_TID.X ;  /* 0x0000000000007919 */ /* 0x000e6e0000002100 */
[----:B------:R-:W2:Y:S01]  /*0020*/  LDC.64 R10, c[0x0][0x228] ;  /* 0x00008a00ff0a7b82 */ /* 0x000ea20000000a00 */
[----:B------:R-:W-:Y:S01]  /*0030*/  IMAD.MOV.U32 R15, RZ, RZ, RZ ;  /* 0x000000ffff0f7224 */ /* 0x000fe200078e00ff */
[----:B------:R-:W-:Y:S01]  /*0040*/  ULDC.64 UR4, c[0x0][0x208] ;  /* 0x0000820000047ab9 */ /* 0x000fe20000000a00 */
[----:B------:R-:W3:Y:S05]  /*0050*/  S2R R5, SR_CTAID.X ;  /* 0x0000000000057919 */ /* 0x000eea0000002500 */
[----:B------:R-:W4:Y:S08]  /*0060*/  LDC.64 R24, c[0x0][0x220] ;  /* 0x00008800ff187b82 */ /* 0x000f300000000a00 */
[----:B------:R-:W5:Y:S01]  /*0070*/  LDC.64 R12, c[0x0][0x230] ;  /* 0x00008c00ff0c7b82 */ /* 0x000f620000000a00 */
[----:B-1----:R-:W-:Y:S01]  /*0080*/  IMAD.SHL.U32 R0, R0, 0x2, RZ ;  /* 0x0000000200007824 */ /* 0x002fe200078e00ff */
[----:B---3--:R-:W-:-:S04]  /*0090*/  SHF.R.S32.HI R3, RZ, 0x16, R5 ;  /* 0x00000016ff037819 */ /* 0x008fc80000011405 */
[----:B------:R-:W-:Y:S02]  /*00a0*/  LOP3.LUT R0, R0, 0x1fe, RZ, 0xc0, !PT ;  /* 0x000001fe00007812 */ /* 0x000fe400078ec0ff */
[----:B------:R-:W-:-:S03]  /*00b0*/  SGXT R3, R3, 0x1 ;  /* 0x000000010303781a */ /* 0x000fc60000000200 */
[----:B------:R-:W-:Y:S02]  /*00c0*/  IMAD R14, R5, 0x200, R0 ;  /* 0x00000200050e7824 */ /* 0x000fe400078e0200 */
[----:B------:R-:W1:Y:S02]  /*00d0*/  LDC.64 R4, c[0x0][0x210] ;  /* 0x00008400ff047b82 */ /* 0x000e640000000a00 */
[C---:B------:R-:W-:Y:S01]  /*00e0*/  IMAD.HI R6, R14.reuse, 0x77975b9, RZ ;  /* 0x077975b90e067827 */ /* 0x040fe200078e02ff */
[----:B------:R-:W-:Y:S02]  /*00f0*/  LEA.HI R3, R3, R14, RZ, 0x4 ;  /* 0x0000000e03037211 */ /* 0x000fe400078f20ff */
[----:B------:R-:W-:Y:S02]  /*0100*/  ISETP.GE.AND P0, PT, R14, 0x11200, PT ;  /* 0x000112000e00780c */ /* 0x000fe40003f06270 */
[----:B------:R-:W-:Y:S02]  /*0110*/  SHF.R.S32.HI R17, RZ, 0x4, R3 ;  /* 0x00000004ff117819 */ /* 0x000fe40000011403 */
[----:B------:R-:W-:-:S03]  /*0120*/  SHF.R.U32.HI R7, RZ, 0x1f, R6 ;  /* 0x0000001fff077819 */ /* 0x000fc60000011606 */
[----:B------:R-:W-:Y:S01]  /*0130*/  IMAD.HI R0, R17, 0x77975b9, RZ ;  /* 0x077975b911007827 */ /* 0x000fe200078e02ff */
[----:B------:R-:W-:-:S04]  /*0140*/  LEA.HI.SX32 R7, R6, R7, 0x17 ;  /* 0x0000000706077211 */ /* 0x000fc800078fbaff */
[----:B------:R-:W-:-:S04]  /*0150*/  SHF.R.U32.HI R3, RZ, 0x1f, R0 ;  /* 0x0000001fff037819 */ /* 0x000fc80000011600 */
[----:B------:R-:W-:Y:S02]  /*0160*/  LEA.HI.SX32 R0, R0, R3, 0x1b ;  /* 0x0000000300007211 */ /* 0x000fe400078fdaff */
[----:B------:R-:W3:Y:S03]  /*0170*/  LDC.64 R2, c[0x0][0x218] ;  /* 0x00008600ff027b82 */ /* 0x000ee60000000a00 */
[----:B------:R-:W-:Y:S02]  /*0180*/  IMAD R17, R0, -0x448, R17 ;  /* 0xfffffbb800117824 */ /* 0x000fe400078e0211 */
[----:B------:R-:W-:Y:S02]  /*0190*/  IMAD.MOV.U32 R0, RZ, RZ, RZ ;  /* 0x000000ffff007224 */ /* 0x000fe400078e00ff */
[----:B--2---:R-:W-:Y:S01]  /*01a0*/  IMAD.WIDE R10, R17, 0x4, R10 ;  /* 0x00000004110a7825 */ /* 0x004fe200078e020a */
[----:B------:R-:W-:-:S04]  /*01b0*/  IADD3 R8, R17, -0x400, RZ ;  /* 0xfffffc0011087810 */ /* 0x000fc80007ffe0ff */
[----:B------:R-:W2:Y:S01]  /*01c0*/  @!P0 LDG.E.EL R0, desc[UR4][R10.64] ;  /* 0x000000040a008981 */ /* 0x000ea2000c2e1900 */
[C---:B------:R-:W-:Y:S01]  /*01d0*/  IMAD R6, R7.reuse, -0x4480, R14 ;  /* 0xffffbb8007067824 */ /* 0x040fe200078e020e */
[----:B------:R-:W-:Y:S02]  /*01e0*/  ISETP.LT.U32.AND P3, PT, R8, 0x30, !P0 ;  /* 0x000000300800780c */ /* 0x000fe40004761070 */
[----:B------:R4:W2:Y:S01]  /*01f0*/  @!P0 LDG.E.EL R15, desc[UR4][R10.64] ;  /* 0x000000040a0f8981 */ /* 0x0008a2000c2e1900 */
[----:B------:R-:W-:Y:S01]  /*0200*/  IMAD R6, R7, 0x4300, R6 ;  /* 0x0000430007067824 */ /* 0x000fe200078e0206 */
[----:B------:R-:W-:Y:S02]  /*0210*/  ISETP.GT.AND P4, PT, R17, 0x42f, !P0 ;  /* 0x0000042f1100780c */ /* 0x000fe40004784270 */
[----:B------:R-:W-:Y:S01]  /*0220*/  CS2R R8, SRZ ;  /* 0x0000000000087805 */ /* 0x000fe2000001ff00 */
[----:B------:R-:W-:Y:S02]  /*0230*/  IMAD R27, R7, -0x180, R6 ;  /* 0xfffffe80071b7824 */ /* 0x000fe400078e0206 */
[----:B-1----:R-:W-:Y:S01]  /*0240*/  IMAD.WIDE R22, R6, 0x4, R4 ;  /* 0x0000000406167825 */ /* 0x002fe200078e0204 */
[----:B------:R-:W-:-:S02]  /*0250*/  CS2R R6, SRZ ;  /* 0x0000000000067805 */ /* 0x000fc4000001ff00 */
[----:B------:R-:W-:Y:S01]  /*0260*/  ISETP.GE.AND P1, PT, R17, 0x400, PT ;  /* 0x000004001100780c */ /* 0x000fe20003f26270 */
[----:B----4-:R-:W1:Y:S01]  /*0270*/  LDC.64 R10, c[0x0][0x238] ;  /* 0x00008e00ff0a7b82 */ /* 0x010e620000000a00 */
[----:B---3--:R-:W-:Y:S02]  /*0280*/  IMAD.WIDE R26, R27, 0x4, R2 ;  /* 0x000000041b1a7825 */ /* 0x008fe400078e0202 */
[----:B------:R-:W3:Y:S04]  /*0290*/  @P3 LDG.E.64 R6, desc[UR4][R22.64] ;  /* 0x0000000416063981 */ /* 0x000ee8000c1e1b00 */
[----:B------:R-:W4:Y:S01]  /*02a0*/  @P4 LDG.E.64 R8, desc[UR4][R26.64+-0xc00] ;  /* 0xfff400041a084981 */ /* 0x000f22000c1e1b00 */
[----:B------:R-:W-:Y:S02]  /*02b0*/  ISETP.LT.AND P2, PT, R14, 0x11200, !P1 ;  /* 0x000112000e00780c */ /* 0x000fe40004f41270 */
[----:B------:R-:W-:-:S02]  /*02c0*/  CS2R R4, SRZ ;  /* 0x0000000000047805 */ /* 0x000fc4000001ff00 */
[----:B------:R-:W-:Y:S02]  /*02d0*/  CS2R R2, SRZ ;  /* 0x0000000000027805 */ /* 0x000fe4000001ff00 */
[----:B------:R-:W-:Y:S02]  /*02e0*/  CS2R R18, SRZ ;  /* 0x0000000000127805 */ /* 0x000fe4000001ff00 */
[----:B------:R-:W-:Y:S01]  /*02f0*/  CS2R R20, SRZ ;  /* 0x0000000000147805 */ /* 0x000fe2000001ff00 */
[----:B------:R-:W-:-:S05]  /*0300*/  IMAD.WIDE R24, R17, 0x4, R24 ;  /* 0x0000000411187825 */ /* 0x000fca00078e0218 */
[----:B------:R-:W4:Y:S04]  /*0310*/  @!P0 LDG.E.EL R19, desc[UR4][R24.64] ;  /* 0x0000000418138981 */ /* 0x000f28000c2e1900 */
[----:B------:R-:W4:Y:S04]  /*0320*/  @P2 LDG.E.64 R4, desc[UR4][R26.64] ;  /* 0x000000041a042981 */ /* 0x000f28000c1e1b00 */
[----:B------:R1:W4:Y:S01]  /*0330*/  @P2 LDG.E.64 R2, desc[UR4][R22.64] ;  /* 0x0000000416022981 */ /* 0x000322000c1e1b00 */
[----:B------:R-:W-:-:S03]  /*0340*/  IMAD.MOV.U32 R16, RZ, RZ, RZ ;  /* 0x000000ffff107224 */ /* 0x000fc600078e00ff */
[----:B------:R-:W4:Y:S01]  /*0350*/  @!P0 LDG.E.EL R20, desc[UR4][R24.64] ;  /* 0x0000000418148981 */ /* 0x000f22000c2e1900 */
[----:B-----5:R-:W-:-:S04]  /*0360*/  IMAD.WIDE R12, R17, 0x4, R12 ;  /* 0x00000004110c7825 */ /* 0x020fc800078e020c */
[C---:B-1----:R-:W-:Y:S01]  /*0370*/  IMAD.WIDE R10, R17.reuse, 0x4, R10 ;  /* 0x00000004110a7825 */ /* 0x042fe200078e020a */
[----:B------:R-:W5:Y:S03]  /*0380*/  @!P0 LDG.E.EL R18, desc[UR4][R12.64] ;  /* 0x000000040c128981 */ /* 0x000f66000c2e1900 */
[----:B------:R-:W-:Y:S01]  /*0390*/  IMAD.MOV.U32 R23, RZ, RZ, RZ ;  /* 0x000000ffff177224 */ /* 0x000fe200078e00ff */
[----:B------:R-:W5:Y:S04]  /*03a0*/  @!P0 LDG.E.EL R16, desc[UR4][R12.64] ;  /* 0x000000040c108981 */ /* 0x000f68000c2e1900 */
[----:B------:R-:W5:Y:S04]  /*03b0*/  @!P0 LDG.E.EL R21, desc[UR4][R10.64] ;  /* 0x000000040a158981 */ /* 0x000f68000c2e1900 */
[----:B------:R1:W5:Y:S01]  /*03c0*/  @!P0 LDG.E.EL R23, desc[UR4][R10.64] ;  /* 0x000000040a178981 */ /* 0x000362000c2e1900 */
[----:B------:R-:W-:Y:S01]  /*03d0*/  ISETP.GE.AND P5, PT, R17, 0x430, PT ;  /* 0x000004301100780c */ /* 0x000fe20003fa6270 */
[----:B01----:R-:W-:Y:S01]  /*03e0*/  HFMA2.MMA R10, -RZ, RZ, 1.625, 0 ;  /* 0x3e800000ff0a7435 */ /* 0x003fe200000001ff */
[----:B--2---:R-:W-:Y:S01]  /*03f0*/  FADD R0, R0, 0.0010000000474974513054 ;  /* 0x3a83126f00007421 */ /* 0x004fe20000000000 */
[----:B------:R-:W-:-:S05]  /*0400*/  FADD R15, R15, 0.0010000000474974513054 ;  /* 0x3a83126f0f0f7421 */ /* 0x000fca0000000000 */
[----:B------:R-:W0:Y:S08]  /*0410*/  MUFU.SQRT R0, R0 ;  /* 0x0000000000007308 */ /* 0x000e300000002000 */
[----:B------:R-:W1:Y:S01]  /*0420*/  MUFU.SQRT R15, R15 ;  /* 0x0000000f000f7308 */ /* 0x000e620000002000 */
[----:B---3--:R-:W-:Y:S02]  /*0430*/  SEL R7, R7, RZ, P3 ;  /* 0x000000ff07077207 */ /* 0x008fe40001800000 */
[----:B------:R-:W-:-:S02]  /*0440*/  SEL R6, R6, RZ, P3 ;  /* 0x000000ff06067207 */ /* 0x000fc40001800000 */
[----:B----4-:R-:W-:Y:S02]  /*0450*/  @P5 SEL R7, R9, RZ, P4 ;  /* 0x000000ff09075207 */ /* 0x010fe40002000000 */
[----:B------:R-:W-:Y:S02]  /*0460*/  @P5 SEL R6, R8, RZ, P4 ;  /* 0x000000ff08065207 */ /* 0x000fe40002000000 */
[C---:B0-----:R-:W-:Y:S01]  /*0470*/  FSETP.GT.AND P3, PT, R0.reuse, 8.50705917302346158658e+37, PT ;  /* 0x7e8000000000780b */ /* 0x041fe20003f64000 */
[----:B------:R-:W0:Y:S01]  /*0480*/  LDC.64 R8, c[0x0][0x240] ;  /* 0x00009000ff087b82 */ /* 0x000e220000000a00 */
[C---:B-1----:R-:W-:Y:S02]  /*0490*/  FSETP.GT.AND P4, PT, R15.reuse, 8.50705917302346158658e+37, PT ;  /* 0x7e8000000f00780b */ /* 0x042fe40003f84000 */
[----:B------:R-:W-:Y:S02]  /*04a0*/  FSETP.GEU.AND P5, PT, R0, 1.175494350822287508e-38, PT ;  /* 0x008000000000780b */ /* 0x000fe40003fae000 */
[----:B------:R-:W-:-:S07]  /*04b0*/  FSETP.GEU.AND P6, PT, R15, 1.175494350822287508e-38, PT ;  /* 0x008000000f00780b */ /* 0x000fce0003fce000 */
[----:B------:R-:W-:Y:S02]  /*04c0*/  @P3 FMUL R0, R0, 0.25 ;  /* 0x3e80000000003820 */ /* 0x000fe40000400000 */
[----:B------:R-:W-:Y:S02]  /*04d0*/  @P4 FMUL R15, R15, 0.25 ;  /* 0x3e8000000f0f4820 */ /* 0x000fe40000400000 */
[----:B------:R-:W-:Y:S02]  /*04e0*/  @!P5 FMUL R0, R0, 16777216 ;  /* 0x4b8000000000d820 */ /* 0x000fe40000400000 */
[----:B------:R-:W-:-:S04]  /*04f0*/  @!P6 FMUL R15, R15, 16777216 ;  /* 0x4b8000000f0fe820 */ /* 0x000fc80000400000 */
[----:B------:R-:W1:Y:S01]  /*0500*/  MUFU.RCP R0, R0 ;  /* 0x0000000000007308 */ /* 0x000e620000001000 */
[----:B------:R-:W-:Y:S02]  /*0510*/  SEL R17, R4, RZ, P2 ;  /* 0x000000ff04117207 */ /* 0x000fe40001000000 */
[----:B------:R-:W-:-:S05]  /*0520*/  FSEL R11, R10, 1, P3 ;  /* 0x3f8000000a0b7808 */ /* 0x000fca0001800000 */
[----:B------:R-:W2:Y:S01]  /*0530*/  MUFU.RCP R15, R15 ;  /* 0x0000000f000f7308 */ /* 0x000ea20000001000 */
[----:B------:R-:W-:Y:S02]  /*0540*/  FSEL R4, R10, 1, P4 ;  /* 0x3f8000000a047808 */ /* 0x000fe40002000000 */
[----:B------:R-:W-:Y:S02]  /*0550*/  SEL R12, R2, RZ, P2 ;  /* 0x000000ff020c7207 */ /* 0x000fe40001000000 */
[----:B------:R-:W-:Y:S02]  /*0560*/  SEL R13, R3, RZ, P2 ;  /* 0x000000ff030d7207 */ /* 0x000fe40001000000 */
[----:B------:R-:W-:Y:S01]  /*0570*/  SEL R10, R5, RZ, P2 ;  /* 0x000000ff050a7207 */ /* 0x000fe20001000000 */
[----:B------:R-:W3:Y:S01]  /*0580*/  LDC.64 R2, c[0x0][0x248] ;  /* 0x00009200ff027b82 */ /* 0x000ee20000000a00 */
[----:B------:R-:W-:Y:S01]  /*0590*/  @!P5 FMUL R11, R11, 16777216 ;  /* 0x4b8000000b0bd820 */ /* 0x000fe20000400000 */
[----:B------:R-:W-:Y:S01]  /*05a0*/  @!P6 FMUL R4, R4, 16777216 ;  /* 0x4b8000000404e820 */ /* 0x000fe20000400000 */
[----:B------:R-:W-:Y:S01]  /*05b0*/  @!P1 FADD R6, R12, R17 ;  /* 0x000000110c069221 */ /* 0x000fe20000000000 */
[----:B------:R-:W-:Y:S01]  /*05c0*/  @!P1 FADD R7, R13, R10 ;  /* 0x0000000a0d079221 */ /* 0x000fe20000000000 */
[----:B-1----:R-:W-:Y:S01]  /*05d0*/  FMUL R0, R0, R11 ;  /* 0x0000000b00007220 */ /* 0x002fe20000400000 */
[----:B--2---:R-:W-:Y:S01]  /*05e0*/  FMUL R15, R15, R4 ;  /* 0x000000040f0f7220 */ /* 0x004fe20000400000 */
[----:B------:R-:W-:Y:S01]  /*05f0*/  FADD R19, R6, -R19 ;  /* 0x8000001306137221 */ /* 0x000fe20000000000 */
[----:B------:R-:W-:-:S03]  /*0600*/  FADD R20, R7, -R20 ;  /* 0x8000001407147221 */ /* 0x000fc60000000000 */
[----:B------:R-:W-:Y:S01]  /*0610*/  FMUL R0, R19, R0 ;  /* 0x0000000013007220 */ /* 0x000fe20000400000 */
[----:B------:R-:W-:Y:S01]  /*0620*/  FMUL R20, R20, R15 ;  /* 0x0000000f14147220 */ /* 0x000fe20000400000 */
[----:B0-----:R-:W-:-:S04]  /*0630*/  IMAD.WIDE R8, R14, 0x4, R8 ;  /* 0x000000040e087825 */ /* 0x001fc800078e0208 */
[----:B-----5:R-:W-:Y:S01]  /*0640*/  FFMA R0, R0, R18, R21 ;  /* 0x0000001200007223 */ /* 0x020fe20000000015 */
[----:B------:R-:W-:Y:S01]  /*0650*/  FFMA R16, R20, R16, R23 ;  /* 0x0000001014107223 */ /* 0x000fe20000000017 */
[----:B------:R0:W-:Y:S03]  /*0660*/  @!P0 STG.E.64 desc[UR4][R8.64], R6 ;  /* 0x0000000608008986 */ /* 0x0001e6000c101b04 */
[----:B------:R-:W-:Y:S02]  /*0670*/  FSETP.GEU.AND P1, PT, R0, RZ, PT ;  /* 0x000000ff0000720b */ /* 0x000fe40003f2e000 */
[----:B------:R-:W-:Y:S01]  /*0680*/  FSETP.GEU.AND P2, PT, R16, RZ, PT ;  /* 0x000000ff1000720b */ /* 0x000fe20003f4e000 */
[----:B---3--:R-:W-:Y:S01]  /*0690*/  IMAD.WIDE R2, R14, 0x4, R2 ;  /* 0x000000040e027825 */ /* 0x008fe200078e0202 */
[----:B------:R-:W-:Y:S02]  /*06a0*/  FSEL R4, R0, RZ, P1 ;  /* 0x000000ff00047208 */ /* 0x000fe40000800000 */
[----:B------:R-:W-:Y:S01]  /*06b0*/  FSEL R5, R16, RZ, P2 ;  /* 0x000000ff10057208 */ /* 0x000fe20001000000 */
[----:B0-----:R-:W-:Y:S08]  /*06c0*/  @P0 EXIT ;  /* 0x000000000000094d */ /* 0x001ff00003800000 */
[----:B------:R-:W-:Y:S01]  /*06d0*/  STG.E.64 desc[UR4][R2.64], R4 ;  /* 0x0000000402007986 */ /* 0x000fe2000c101b04 */
[----:B------:R-:W-:Y:S05]  /*06e0*/  EXIT ;  /* 0x000000000000794d */ /* 0x000fea0003800000 */
.L_x_0:
[----:B------:R-:W-:-:S00]  /*06f0*/  BRA `(.L_x_0) ;  /* 0xfffffffc00fc7947 */ /* 0x000fc0000383ffff */
[----:B------:R-:W-:-:S00]  /*0700*/  NOP ;  /* 0x0000000000007918 */ /* 0x000fc00000000000 */
[----:B------:R-:W-:-:S00]  /*0710*/  NOP ;  /* 0x0000000000007918 */ /* 0x000fc00000000000 */
[----:B------:R-:W-:-:S00]  /*0720*/  NOP ;  /* 0x0000000000007918 */ /* 0x000fc00000000000 */
[----:B------:R-:W-:-:S00]  /*0730*/  NOP ;  /* 0x0000000000007918 */ /* 0x000fc00000000000 */
[----:B------:R-:W-:-:S00]  /*0740*/  NOP ;  /* 0x0000000000007918 */ /* 0x000fc00000000000 */
[----:B------:R-:W-:-:S00]  /*0750*/  NOP ;  /* 0x0000000000007918 */ /* 0x000fc00000000000 */
[----:B------:R-:W-:-:S00]  /*0760*/  NOP ;  /* 0x0000000000007918 */ /* 0x000fc00000000000 */
[----:B------:R-:W-:-:S00]  /*0770*/  NOP ;  /* 0x0000000000007918 */ /* 0x000fc00000000000 */
.L_x_1:


//--------------------- .nv.global.init           --------------------------
	.section	.nv.global.init,"aw",@progbits
.nv.global.init:
	.type		_$_str,@object
	.size		_$_str,(_$_str_$_2 - _$_str)
_$_str:
        /*0000*/ 	.byte	0x5f, 0x5f, 0x43, 0x55, 0x44, 0x41, 0x5f, 0x46, 0x54, 0x5a, 0x00
	.type		_$_str_$_2,@object
	.size		_$_str_$_2,(.L_1 - _$_str_$_2)
_$_str_$_2:
        /*000b*/ 	.byte	0x5f, 0x5f, 0x43, 0x55, 0x44, 0x41, 0x5f, 0x50, 0x52, 0x45, 0x43, 0x5f, 0x53, 0x51, 0x52, 0x54
        /*001b*/ 	.byte	0x00
.L_1:


//--------------------- .nv.constant0.triton_poi_fused__native_batch_norm_legit_no_training_cat_relu_18 --------------------------
	.section	.nv.constant0.triton_poi_fused__native_batch_norm_legit_no_training_cat_relu_18,"a",@progbits
	.sectionflags	@""
	.align	4
.nv.constant0.triton_poi_fused__native_batch_norm_legit_no_training_cat_relu_18:
	.zero		596
